//
// Generated by NVIDIA NVVM Compiler
//
// Compiler Build ID: CL-36424714
// Cuda compilation tools, release 13.0, V13.0.88
// Based on NVVM 20.0.0
//

.version 9.0
.target sm_100
.address_size 64

	// .globl	_ZN3cub18CUB_300001_SM_10006detail11EmptyKernelIvEEvv
.global .align 1 .b8 _ZN40_INTERNAL_e9ba3d44_4_k_cu_a5df0832_859074cuda3std3__45__cpo5beginE[1];
.global .align 1 .b8 _ZN40_INTERNAL_e9ba3d44_4_k_cu_a5df0832_859074cuda3std3__45__cpo3endE[1];
.global .align 1 .b8 _ZN40_INTERNAL_e9ba3d44_4_k_cu_a5df0832_859074cuda3std3__45__cpo6cbeginE[1];
.global .align 1 .b8 _ZN40_INTERNAL_e9ba3d44_4_k_cu_a5df0832_859074cuda3std3__45__cpo4cendE[1];
.global .align 1 .b8 _ZN40_INTERNAL_e9ba3d44_4_k_cu_a5df0832_859074cuda3std3__45__cpo6rbeginE[1];
.global .align 1 .b8 _ZN40_INTERNAL_e9ba3d44_4_k_cu_a5df0832_859074cuda3std3__45__cpo4rendE[1];
.global .align 1 .b8 _ZN40_INTERNAL_e9ba3d44_4_k_cu_a5df0832_859074cuda3std3__45__cpo7crbeginE[1];
.global .align 1 .b8 _ZN40_INTERNAL_e9ba3d44_4_k_cu_a5df0832_859074cuda3std3__45__cpo5crendE[1];
.global .align 1 .b8 _ZN40_INTERNAL_e9ba3d44_4_k_cu_a5df0832_859074cuda3std3__442_GLOBAL__N__e9ba3d44_4_k_cu_a5df0832_859076ignoreE[1];
.global .align 1 .b8 _ZN40_INTERNAL_e9ba3d44_4_k_cu_a5df0832_859074cuda3std3__419piecewise_constructE[1];
.global .align 1 .b8 _ZN40_INTERNAL_e9ba3d44_4_k_cu_a5df0832_859074cuda3std3__48in_placeE[1];
.global .align 1 .b8 _ZN40_INTERNAL_e9ba3d44_4_k_cu_a5df0832_859074cuda3std3__420unreachable_sentinelE[1];
.global .align 1 .b8 _ZN40_INTERNAL_e9ba3d44_4_k_cu_a5df0832_859074cuda3std3__47nulloptE[1];
.global .align 1 .b8 _ZN40_INTERNAL_e9ba3d44_4_k_cu_a5df0832_859074cuda3std3__48unexpectE[1];
.global .align 1 .b8 _ZN40_INTERNAL_e9ba3d44_4_k_cu_a5df0832_859074cuda3std6ranges3__45__cpo4swapE[1];
.global .align 1 .b8 _ZN40_INTERNAL_e9ba3d44_4_k_cu_a5df0832_859074cuda3std6ranges3__45__cpo9iter_moveE[1];
.global .align 1 .b8 _ZN40_INTERNAL_e9ba3d44_4_k_cu_a5df0832_859074cuda3std6ranges3__45__cpo5beginE[1];
.global .align 1 .b8 _ZN40_INTERNAL_e9ba3d44_4_k_cu_a5df0832_859074cuda3std6ranges3__45__cpo3endE[1];
.global .align 1 .b8 _ZN40_INTERNAL_e9ba3d44_4_k_cu_a5df0832_859074cuda3std6ranges3__45__cpo6cbeginE[1];
.global .align 1 .b8 _ZN40_INTERNAL_e9ba3d44_4_k_cu_a5df0832_859074cuda3std6ranges3__45__cpo4cendE[1];
.global .align 1 .b8 _ZN40_INTERNAL_e9ba3d44_4_k_cu_a5df0832_859074cuda3std6ranges3__45__cpo7advanceE[1];
.global .align 1 .b8 _ZN40_INTERNAL_e9ba3d44_4_k_cu_a5df0832_859074cuda3std6ranges3__45__cpo9iter_swapE[1];
.global .align 1 .b8 _ZN40_INTERNAL_e9ba3d44_4_k_cu_a5df0832_859074cuda3std6ranges3__45__cpo4nextE[1];
.global .align 1 .b8 _ZN40_INTERNAL_e9ba3d44_4_k_cu_a5df0832_859074cuda3std6ranges3__45__cpo4prevE[1];
.global .align 1 .b8 _ZN40_INTERNAL_e9ba3d44_4_k_cu_a5df0832_859074cuda3std6ranges3__45__cpo4dataE[1];
.global .align 1 .b8 _ZN40_INTERNAL_e9ba3d44_4_k_cu_a5df0832_859074cuda3std6ranges3__45__cpo5cdataE[1];
.global .align 1 .b8 _ZN40_INTERNAL_e9ba3d44_4_k_cu_a5df0832_859074cuda3std6ranges3__45__cpo4sizeE[1];
.global .align 1 .b8 _ZN40_INTERNAL_e9ba3d44_4_k_cu_a5df0832_859074cuda3std6ranges3__45__cpo5ssizeE[1];
.global .align 1 .b8 _ZN40_INTERNAL_e9ba3d44_4_k_cu_a5df0832_859074cuda3std6ranges3__45__cpo8distanceE[1];
.global .align 1 .b8 _ZN40_INTERNAL_e9ba3d44_4_k_cu_a5df0832_859076thrust24THRUST_300001_SM_1000_NS6system6detail10sequential3seqE[1];
.global .align 1 .b8 _ZN40_INTERNAL_e9ba3d44_4_k_cu_a5df0832_859076thrust24THRUST_300001_SM_1000_NS12placeholders2_1E[1];
.global .align 1 .b8 _ZN40_INTERNAL_e9ba3d44_4_k_cu_a5df0832_859076thrust24THRUST_300001_SM_1000_NS12placeholders2_2E[1];
.global .align 1 .b8 _ZN40_INTERNAL_e9ba3d44_4_k_cu_a5df0832_859076thrust24THRUST_300001_SM_1000_NS12placeholders2_3E[1];
.global .align 1 .b8 _ZN40_INTERNAL_e9ba3d44_4_k_cu_a5df0832_859076thrust24THRUST_300001_SM_1000_NS12placeholders2_4E[1];
.global .align 1 .b8 _ZN40_INTERNAL_e9ba3d44_4_k_cu_a5df0832_859076thrust24THRUST_300001_SM_1000_NS12placeholders2_5E[1];
.global .align 1 .b8 _ZN40_INTERNAL_e9ba3d44_4_k_cu_a5df0832_859076thrust24THRUST_300001_SM_1000_NS12placeholders2_6E[1];
.global .align 1 .b8 _ZN40_INTERNAL_e9ba3d44_4_k_cu_a5df0832_859076thrust24THRUST_300001_SM_1000_NS12placeholders2_7E[1];
.global .align 1 .b8 _ZN40_INTERNAL_e9ba3d44_4_k_cu_a5df0832_859076thrust24THRUST_300001_SM_1000_NS12placeholders2_8E[1];
.global .align 1 .b8 _ZN40_INTERNAL_e9ba3d44_4_k_cu_a5df0832_859076thrust24THRUST_300001_SM_1000_NS12placeholders2_9E[1];
.global .align 1 .b8 _ZN40_INTERNAL_e9ba3d44_4_k_cu_a5df0832_859076thrust24THRUST_300001_SM_1000_NS12placeholders3_10E[1];

.visible .entry _ZN3cub18CUB_300001_SM_10006detail11EmptyKernelIvEEvv()
{


	ret;

}


// ===== COMPILED SASS (sm_100) =====

	.target	sm_100

	.elftype	@"ET_EXEC"


//--------------------- .note.nv.tkinfo           --------------------------
	.section	.note.nv.tkinfo,"",@"SHT_NOTE"
	.sectionflags	@"SHF_NOTE_NV_TKINFO"
	.tkinfo
        /*0018*/ 	.word	0x00000002
        /*0030*/ 	.string	""
        /*0030*/ 	.string	"ptxas"
        /*0030*/ 	.string	"Cuda compilation tools, release 13.0, V13.0.88"
        /*0030*/ 	.string	"Build cuda_13.0.r13.0/compiler.36424714_0"
        /*0030*/ 	.string	"-arch sm_100 -m 64 "



//--------------------- .note.nv.cuinfo           --------------------------
	.section	.note.nv.cuinfo,"",@"SHT_NOTE"
	.sectionflags	@"SHF_NOTE_NV_CUINFO"
        /*0018*/ 	.short	0x0002
        /*001a*/ 	.short	0x0064
        /*001c*/ 	.short	0x0082
	.zero		2


//--------------------- .nv.info                  --------------------------
	.section	.nv.info,"",@"SHT_CUDA_INFO"
	.align	4


	//----- nvinfo : EIATTR_REGCOUNT
	.align		4
        /*0000*/ 	.byte	0x04, 0x2f
        /*0002*/ 	.short	(.L_41 - .L_40)
	.align		4
.L_40:
        /*0004*/ 	.word	index@(_ZN3cub18CUB_300001_SM_10006detail11EmptyKernelIvEEvv)
        /*0008*/ 	.word	0x00000004


	//----- nvinfo : EIATTR_FRAME_SIZE
	.align		4
.L_41:
        /*000c*/ 	.byte	0x04, 0x11
        /*000e*/ 	.short	(.L_43 - .L_42)
	.align		4
.L_42:
        /*0010*/ 	.word	index@(_ZN3cub18CUB_300001_SM_10006detail11EmptyKernelIvEEvv)
        /*0014*/ 	.word	0x00000000


	//----- nvinfo : EIATTR_MIN_STACK_SIZE
	.align		4
.L_43:
        /*0018*/ 	.byte	0x04, 0x12
        /*001a*/ 	.short	(.L_45 - .L_44)
	.align		4
.L_44:
        /*001c*/ 	.word	index@(_ZN3cub18CUB_300001_SM_10006detail11EmptyKernelIvEEvv)
        /*0020*/ 	.word	0x00000000
.L_45:


//--------------------- .nv.compat                --------------------------
	.section	.nv.compat,"",@"SHT_CUDA_COMPAT_INFO"
	.align	4
        /*0000*/ 	.byte	0x02, 0x09, 0x00, 0x00, 0x02, 0x02, 0x01, 0x00, 0x02, 0x05, 0x05, 0x00, 0x03, 0x07, 0x01, 0x01
        /*0010*/ 	.byte	0x02, 0x03, 0x00, 0x00, 0x02, 0x06, 0x01, 0x00, 0x04, 0x0b, 0x08, 0x00, 0x09, 0x00, 0x00, 0x00
        /*0020*/ 	.byte	0x00, 0x00, 0x00, 0x00


//--------------------- .nv.info._ZN3cub18CUB_300001_SM_10006detail11EmptyKernelIvEEvv --------------------------
	.section	.nv.info._ZN3cub18CUB_300001_SM_10006detail11EmptyKernelIvEEvv,"",@"SHT_CUDA_INFO"
	.sectionflags	@""
	.align	4


	//----- nvinfo : EIATTR_CUDA_API_VERSION
	.align		4
        /*0000*/ 	.byte	0x04, 0x37
        /*0002*/ 	.short	(.L_47 - .L_46)
.L_46:
        /*0004*/ 	.word	0x00000082


	//----- nvinfo : EIATTR_SPARSE_MMA_MASK
	.align		4
.L_47:
        /*0008*/ 	.byte	0x03, 0x50
        /*000a*/ 	.short	0x0000


	//----- nvinfo : EIATTR_MAXREG_COUNT
	.align		4
        /*000c*/ 	.byte	0x03, 0x1b
        /*000e*/ 	.short	0x00ff


	//----- nvinfo : EIATTR_MERCURY_ISA_VERSION
	.align		4
        /*0010*/ 	.byte	0x03, 0x5f
        /*0012*/ 	.short	0x0101


	//----- nvinfo : EIATTR_VRC_CTA_INIT_COUNT
	.align		4
        /*0014*/ 	.byte	0x02, 0x4a
	.zero		1
	.zero		1


	//----- nvinfo : EIATTR_EXIT_INSTR_OFFSETS
	.align		4
        /*0018*/ 	.byte	0x04, 0x1c
        /*001a*/ 	.short	(.L_49 - .L_48)


	//   ....[0]....
.L_48:
        /*001c*/ 	.word	0x00000010


	//----- nvinfo : EIATTR_SW_WAR
	.align		4
.L_49:
        /*0020*/ 	.byte	0x04, 0x36
        /*0022*/ 	.short	(.L_51 - .L_50)
.L_50:
        /*0024*/ 	.word	0x00000008
.L_51:


//--------------------- .nv.callgraph             --------------------------
	.section	.nv.callgraph,"",@"SHT_CUDA_CALLGRAPH"
	.align	4
	.sectionentsize	8
	.align		4
        /*0000*/ 	.word	0x00000000
	.align		4
        /*0004*/ 	.word	0xffffffff
	.align		4
        /*0008*/ 	.word	0x00000000
	.align		4
        /*000c*/ 	.word	0xfffffffe
	.align		4
        /*0010*/ 	.word	0x00000000
	.align		4
        /*0014*/ 	.word	0xfffffffd
	.align		4
        /*0018*/ 	.word	0x00000000
	.align		4
        /*001c*/ 	.word	0xfffffffc


//--------------------- .nv.constant4             --------------------------
	.section	.nv.constant4,"a",@progbits
	.align	8
	.align		8
.nv.constant4:
        /*0000*/ 	.dword	_ZN40_INTERNAL_e9ba3d44_4_k_cu_a5df0832_862864cuda3std3__45__cpo5beginE
	.align		8
        /*0008*/ 	.dword	_ZN40_INTERNAL_e9ba3d44_4_k_cu_a5df0832_862864cuda3std3__45__cpo3endE
	.align		8
        /*0010*/ 	.dword	_ZN40_INTERNAL_e9ba3d44_4_k_cu_a5df0832_862864cuda3std3__45__cpo6cbeginE
	.align		8
        /*0018*/ 	.dword	_ZN40_INTERNAL_e9ba3d44_4_k_cu_a5df0832_862864cuda3std3__45__cpo4cendE
	.align		8
        /*0020*/ 	.dword	_ZN40_INTERNAL_e9ba3d44_4_k_cu_a5df0832_862864cuda3std3__45__cpo6rbeginE
	.align		8
        /*0028*/ 	.dword	_ZN40_INTERNAL_e9ba3d44_4_k_cu_a5df0832_862864cuda3std3__45__cpo4rendE
	.align		8
        /*0030*/ 	.dword	_ZN40_INTERNAL_e9ba3d44_4_k_cu_a5df0832_862864cuda3std3__45__cpo7crbeginE
	.align		8
        /*0038*/ 	.dword	_ZN40_INTERNAL_e9ba3d44_4_k_cu_a5df0832_862864cuda3std3__45__cpo5crendE
	.align		8
        /*0040*/ 	.dword	_ZN40_INTERNAL_e9ba3d44_4_k_cu_a5df0832_862864cuda3std3__442_GLOBAL__N__e9ba3d44_4_k_cu_a5df0832_862866ignoreE
	.align		8
        /*0048*/ 	.dword	_ZN40_INTERNAL_e9ba3d44_4_k_cu_a5df0832_862864cuda3std3__419piecewise_constructE
	.align		8
        /*0050*/ 	.dword	_ZN40_INTERNAL_e9ba3d44_4_k_cu_a5df0832_862864cuda3std3__48in_placeE
	.align		8
        /*0058*/ 	.dword	_ZN40_INTERNAL_e9ba3d44_4_k_cu_a5df0832_862864cuda3std3__420unreachable_sentinelE
	.align		8
        /*0060*/ 	.dword	_ZN40_INTERNAL_e9ba3d44_4_k_cu_a5df0832_862864cuda3std3__47nulloptE
	.align		8
        /*0068*/ 	.dword	_ZN40_INTERNAL_e9ba3d44_4_k_cu_a5df0832_862864cuda3std3__48unexpectE
	.align		8
        /*0070*/ 	.dword	_ZN40_INTERNAL_e9ba3d44_4_k_cu_a5df0832_862864cuda3std6ranges3__45__cpo4swapE
	.align		8
        /*0078*/ 	.dword	_ZN40_INTERNAL_e9ba3d44_4_k_cu_a5df0832_862864cuda3std6ranges3__45__cpo9iter_moveE
	.align		8
        /*0080*/ 	.dword	_ZN40_INTERNAL_e9ba3d44_4_k_cu_a5df0832_862864cuda3std6ranges3__45__cpo5beginE
	.align		8
        /*0088*/ 	.dword	_ZN40_INTERNAL_e9ba3d44_4_k_cu_a5df0832_862864cuda3std6ranges3__45__cpo3endE
	.align		8
        /*0090*/ 	.dword	_ZN40_INTERNAL_e9ba3d44_4_k_cu_a5df0832_862864cuda3std6ranges3__45__cpo6cbeginE
	.align		8
        /*0098*/ 	.dword	_ZN40_INTERNAL_e9ba3d44_4_k_cu_a5df0832_862864cuda3std6ranges3__45__cpo4cendE
	.align		8
        /*00a0*/ 	.dword	_ZN40_INTERNAL_e9ba3d44_4_k_cu_a5df0832_862864cuda3std6ranges3__45__cpo7advanceE
	.align		8
        /*00a8*/ 	.dword	_ZN40_INTERNAL_e9ba3d44_4_k_cu_a5df0832_862864cuda3std6ranges3__45__cpo9iter_swapE
	.align		8
        /*00b0*/ 	.dword	_ZN40_INTERNAL_e9ba3d44_4_k_cu_a5df0832_862864cuda3std6ranges3__45__cpo4nextE
	.align		8
        /*00b8*/ 	.dword	_ZN40_INTERNAL_e9ba3d44_4_k_cu_a5df0832_862864cuda3std6ranges3__45__cpo4prevE
	.align		8
        /*00c0*/ 	.dword	_ZN40_INTERNAL_e9ba3d44_4_k_cu_a5df0832_862864cuda3std6ranges3__45__cpo4dataE
	.align		8
        /*00c8*/ 	.dword	_ZN40_INTERNAL_e9ba3d44_4_k_cu_a5df0832_862864cuda3std6ranges3__45__cpo5cdataE
	.align		8
        /*00d0*/ 	.dword	_ZN40_INTERNAL_e9ba3d44_4_k_cu_a5df0832_862864cuda3std6ranges3__45__cpo4sizeE
	.align		8
        /*00d8*/ 	.dword	_ZN40_INTERNAL_e9ba3d44_4_k_cu_a5df0832_862864cuda3std6ranges3__45__cpo5ssizeE
	.align		8
        /*00e0*/ 	.dword	_ZN40_INTERNAL_e9ba3d44_4_k_cu_a5df0832_862864cuda3std6ranges3__45__cpo8distanceE
	.align		8
        /*00e8*/ 	.dword	_ZN40_INTERNAL_e9ba3d44_4_k_cu_a5df0832_862866thrust24THRUST_300001_SM_1000_NS6system6detail10sequential3seqE
	.align		8
        /*00f0*/ 	.dword	_ZN40_INTERNAL_e9ba3d44_4_k_cu_a5df0832_862866thrust24THRUST_300001_SM_1000_NS12placeholders2_1E
	.align		8
        /*00f8*/ 	.dword	_ZN40_INTERNAL_e9ba3d44_4_k_cu_a5df0832_862866thrust24THRUST_300001_SM_1000_NS12placeholders2_2E
	.align		8
        /*0100*/ 	.dword	_ZN40_INTERNAL_e9ba3d44_4_k_cu_a5df0832_862866thrust24THRUST_300001_SM_1000_NS12placeholders2_3E
	.align		8
        /*0108*/ 	.dword	_ZN40_INTERNAL_e9ba3d44_4_k_cu_a5df0832_862866thrust24THRUST_300001_SM_1000_NS12placeholders2_4E
	.align		8
        /*0110*/ 	.dword	_ZN40_INTERNAL_e9ba3d44_4_k_cu_a5df0832_862866thrust24THRUST_300001_SM_1000_NS12placeholders2_5E
	.align		8
        /*0118*/ 	.dword	_ZN40_INTERNAL_e9ba3d44_4_k_cu_a5df0832_862866thrust24THRUST_300001_SM_1000_NS12placeholders2_6E
	.align		8
        /*0120*/ 	.dword	_ZN40_INTERNAL_e9ba3d44_4_k_cu_a5df0832_862866thrust24THRUST_300001_SM_1000_NS12placeholders2_7E
	.align		8
        /*0128*/ 	.dword	_ZN40_INTERNAL_e9ba3d44_4_k_cu_a5df0832_862866thrust24THRUST_300001_SM_1000_NS12placeholders2_8E
	.align		8
        /*0130*/ 	.dword	_ZN40_INTERNAL_e9ba3d44_4_k_cu_a5df0832_862866thrust24THRUST_300001_SM_1000_NS12placeholders2_9E
	.align		8
        /*0138*/ 	.dword	_ZN40_INTERNAL_e9ba3d44_4_k_cu_a5df0832_862866thrust24THRUST_300001_SM_1000_NS12placeholders3_10E


//--------------------- .text._ZN3cub18CUB_300001_SM_10006detail11EmptyKernelIvEEvv --------------------------
	.section	.text._ZN3cub18CUB_300001_SM_10006detail11EmptyKernelIvEEvv,"ax",@progbits
	.align	128
        .global         _ZN3cub18CUB_300001_SM_10006detail11EmptyKernelIvEEvv
        .type           _ZN3cub18CUB_300001_SM_10006detail11EmptyKernelIvEEvv,@function
        .size           _ZN3cub18CUB_300001_SM_10006detail11EmptyKernelIvEEvv,(.L_x_1 - _ZN3cub18CUB_300001_SM_10006detail11EmptyKernelIvEEvv)
        .other          _ZN3cub18CUB_300001_SM_10006detail11EmptyKernelIvEEvv,@"STO_CUDA_ENTRY STV_DEFAULT"
_ZN3cub18CUB_300001_SM_10006detail11EmptyKernelIvEEvv:
.text._ZN3cub18CUB_300001_SM_10006detail11EmptyKernelIvEEvv:
[----:B------:R-:W-:Y:S01]  /*0000*/  LDC R1, c[0x0][0x37c] ;  /* 0x0000df00ff017b82 */ /* 0x000fe20000000800 */
[----:B------:R-:W-:Y:S05]  /*0010*/  EXIT ;  /* 0x000000000000794d */ /* 0x000fea0003800000 */
.L_x_0:
[----:B------:R-:W-:-:S00]  /*0020*/  BRA `(.L_x_0) ;  /* 0xfffffffc00fc7947 */ /* 0x000fc0000383ffff */
[----:B------:R-:W-:-:S00]  /*0030*/  NOP ;  /* 0x0000000000007918 */ /* 0x000fc00000000000 */
        /* <DEDUP_REMOVED lines=12> */
.L_x_1:


//--------------------- .nv.shared.reserved.0     --------------------------
	.section	.nv.shared.reserved.0,"aw",@nobits
	.weak		__nv_reservedSMEM_offset_0_alias
	.size		__nv_reservedSMEM_offset_0_alias, 0, 64
	.other		__nv_reservedSMEM_offset_0_alias,@"STO_CUDA_RESERVED_SHARED STV_DEFAULT"
__nv_reservedSMEM_offset_0_alias:
	.zero		0
	.zero		64


//--------------------- .nv.global                --------------------------
	.section	.nv.global,"aw",@nobits
.nv.global:
	.type		_ZN40_INTERNAL_e9ba3d44_4_k_cu_a5df0832_862866thrust24THRUST_300001_SM_1000_NS12placeholders2_5E,@object
	.size		_ZN40_INTERNAL_e9ba3d44_4_k_cu_a5df0832_862866thrust24THRUST_300001_SM_1000_NS12placeholders2_5E,(_ZN40_INTERNAL_e9ba3d44_4_k_cu_a5df0832_862864cuda3std3__45__cpo6cbeginE - _ZN40_INTERNAL_e9ba3d44_4_k_cu_a5df0832_862866thrust24THRUST_300001_SM_1000_NS12placeholders2_5E)
_ZN40_INTERNAL_e9ba3d44_4_k_cu_a5df0832_862866thrust24THRUST_300001_SM_1000_NS12placeholders2_5E:
	.zero		1
	.type		_ZN40_INTERNAL_e9ba3d44_4_k_cu_a5df0832_862864cuda3std3__45__cpo6cbeginE,@object
	.size		_ZN40_INTERNAL_e9ba3d44_4_k_cu_a5df0832_862864cuda3std3__45__cpo6cbeginE,(_ZN40_INTERNAL_e9ba3d44_4_k_cu_a5df0832_862864cuda3std6ranges3__45__cpo6cbeginE - _ZN40_INTERNAL_e9ba3d44_4_k_cu_a5df0832_862864cuda3std3__45__cpo6cbeginE)
_ZN40_INTERNAL_e9ba3d44_4_k_cu_a5df0832_862864cuda3std3__45__cpo6cbeginE:
	.zero		1
	.type		_ZN40_INTERNAL_e9ba3d44_4_k_cu_a5df0832_862864cuda3std6ranges3__45__cpo6cbeginE,@object
	.size		_ZN40_INTERNAL_e9ba3d44_4_k_cu_a5df0832_862864cuda3std6ranges3__45__cpo6cbeginE,(_ZN40_INTERNAL_e9ba3d44_4_k_cu_a5df0832_862864cuda3std3__48in_placeE - _ZN40_INTERNAL_e9ba3d44_4_k_cu_a5df0832_862864cuda3std6ranges3__45__cpo6cbeginE)
_ZN40_INTERNAL_e9ba3d44_4_k_cu_a5df0832_862864cuda3std6ranges3__45__cpo6cbeginE:
	.zero		1
	.type		_ZN40_INTERNAL_e9ba3d44_4_k_cu_a5df0832_862864cuda3std3__48in_placeE,@object
	.size		_ZN40_INTERNAL_e9ba3d44_4_k_cu_a5df0832_862864cuda3std3__48in_placeE,(_ZN40_INTERNAL_e9ba3d44_4_k_cu_a5df0832_862864cuda3std6ranges3__45__cpo4sizeE - _ZN40_INTERNAL_e9ba3d44_4_k_cu_a5df0832_862864cuda3std3__48in_placeE)
_ZN40_INTERNAL_e9ba3d44_4_k_cu_a5df0832_862864cuda3std3__48in_placeE:
	.zero		1
	.type		_ZN40_INTERNAL_e9ba3d44_4_k_cu_a5df0832_862864cuda3std6ranges3__45__cpo4sizeE,@object
	.size		_ZN40_INTERNAL_e9ba3d44_4_k_cu_a5df0832_862864cuda3std6ranges3__45__cpo4sizeE,(_ZN40_INTERNAL_e9ba3d44_4_k_cu_a5df0832_862866thrust24THRUST_300001_SM_1000_NS12placeholders2_9E - _ZN40_INTERNAL_e9ba3d44_4_k_cu_a5df0832_862864cuda3std6ranges3__45__cpo4sizeE)
_ZN40_INTERNAL_e9ba3d44_4_k_cu_a5df0832_862864cuda3std6ranges3__45__cpo4sizeE:
	.zero		1
	.type		_ZN40_INTERNAL_e9ba3d44_4_k_cu_a5df0832_862866thrust24THRUST_300001_SM_1000_NS12placeholders2_9E,@object
	.size		_ZN40_INTERNAL_e9ba3d44_4_k_cu_a5df0832_862866thrust24THRUST_300001_SM_1000_NS12placeholders2_9E,(_ZN40_INTERNAL_e9ba3d44_4_k_cu_a5df0832_862864cuda3std3__45__cpo7crbeginE - _ZN40_INTERNAL_e9ba3d44_4_k_cu_a5df0832_862866thrust24THRUST_300001_SM_1000_NS12placeholders2_9E)
_ZN40_INTERNAL_e9ba3d44_4_k_cu_a5df0832_862866thrust24THRUST_300001_SM_1000_NS12placeholders2_9E:
	.zero		1
	.type		_ZN40_INTERNAL_e9ba3d44_4_k_cu_a5df0832_862864cuda3std3__45__cpo7crbeginE,@object
	.size		_ZN40_INTERNAL_e9ba3d44_4_k_cu_a5df0832_862864cuda3std3__45__cpo7crbeginE,(_ZN40_INTERNAL_e9ba3d44_4_k_cu_a5df0832_862864cuda3std6ranges3__45__cpo4nextE - _ZN40_INTERNAL_e9ba3d44_4_k_cu_a5df0832_862864cuda3std3__45__cpo7crbeginE)
_ZN40_INTERNAL_e9ba3d44_4_k_cu_a5df0832_862864cuda3std3__45__cpo7crbeginE:
	.zero		1
	.type		_ZN40_INTERNAL_e9ba3d44_4_k_cu_a5df0832_862864cuda3std6ranges3__45__cpo4nextE,@object
	.size		_ZN40_INTERNAL_e9ba3d44_4_k_cu_a5df0832_862864cuda3std6ranges3__45__cpo4nextE,(_ZN40_INTERNAL_e9ba3d44_4_k_cu_a5df0832_862864cuda3std6ranges3__45__cpo4swapE - _ZN40_INTERNAL_e9ba3d44_4_k_cu_a5df0832_862864cuda3std6ranges3__45__cpo4nextE)
_ZN40_INTERNAL_e9ba3d44_4_k_cu_a5df0832_862864cuda3std6ranges3__45__cpo4nextE:
	.zero		1
	.type		_ZN40_INTERNAL_e9ba3d44_4_k_cu_a5df0832_862864cuda3std6ranges3__45__cpo4swapE,@object
	.size		_ZN40_INTERNAL_e9ba3d44_4_k_cu_a5df0832_862864cuda3std6ranges3__45__cpo4swapE,(_ZN40_INTERNAL_e9ba3d44_4_k_cu_a5df0832_862866thrust24THRUST_300001_SM_1000_NS12placeholders2_1E - _ZN40_INTERNAL_e9ba3d44_4_k_cu_a5df0832_862864cuda3std6ranges3__45__cpo4swapE)
_ZN40_INTERNAL_e9ba3d44_4_k_cu_a5df0832_862864cuda3std6ranges3__45__cpo4swapE:
	.zero		1
	.type		_ZN40_INTERNAL_e9ba3d44_4_k_cu_a5df0832_862866thrust24THRUST_300001_SM_1000_NS12placeholders2_1E,@object
	.size		_ZN40_INTERNAL_e9ba3d44_4_k_cu_a5df0832_862866thrust24THRUST_300001_SM_1000_NS12placeholders2_1E,(_ZN40_INTERNAL_e9ba3d44_4_k_cu_a5df0832_862866thrust24THRUST_300001_SM_1000_NS12placeholders2_3E - _ZN40_INTERNAL_e9ba3d44_4_k_cu_a5df0832_862866thrust24THRUST_300001_SM_1000_NS12placeholders2_1E)
_ZN40_INTERNAL_e9ba3d44_4_k_cu_a5df0832_862866thrust24THRUST_300001_SM_1000_NS12placeholders2_1E:
	.zero		1
	.type		_ZN40_INTERNAL_e9ba3d44_4_k_cu_a5df0832_862866thrust24THRUST_300001_SM_1000_NS12placeholders2_3E,@object
	.size		_ZN40_INTERNAL_e9ba3d44_4_k_cu_a5df0832_862866thrust24THRUST_300001_SM_1000_NS12placeholders2_3E,(_ZN40_INTERNAL_e9ba3d44_4_k_cu_a5df0832_862864cuda3std3__45__cpo5beginE - _ZN40_INTERNAL_e9ba3d44_4_k_cu_a5df0832_862866thrust24THRUST_300001_SM_1000_NS12placeholders2_3E)
_ZN40_INTERNAL_e9ba3d44_4_k_cu_a5df0832_862866thrust24THRUST_300001_SM_1000_NS12placeholders2_3E:
	.zero		1
	.type		_ZN40_INTERNAL_e9ba3d44_4_k_cu_a5df0832_862864cuda3std3__45__cpo5beginE,@object
	.size		_ZN40_INTERNAL_e9ba3d44_4_k_cu_a5df0832_862864cuda3std3__45__cpo5beginE,(_ZN40_INTERNAL_e9ba3d44_4_k_cu_a5df0832_862864cuda3std6ranges3__45__cpo5beginE - _ZN40_INTERNAL_e9ba3d44_4_k_cu_a5df0832_862864cuda3std3__45__cpo5beginE)
_ZN40_INTERNAL_e9ba3d44_4_k_cu_a5df0832_862864cuda3std3__45__cpo5beginE:
	.zero		1
	.type		_ZN40_INTERNAL_e9ba3d44_4_k_cu_a5df0832_862864cuda3std6ranges3__45__cpo5beginE,@object
	.size		_ZN40_INTERNAL_e9ba3d44_4_k_cu_a5df0832_862864cuda3std6ranges3__45__cpo5beginE,(_ZN40_INTERNAL_e9ba3d44_4_k_cu_a5df0832_862864cuda3std3__442_GLOBAL__N__e9ba3d44_4_k_cu_a5df0832_862866ignoreE - _ZN40_INTERNAL_e9ba3d44_4_k_cu_a5df0832_862864cuda3std6ranges3__45__cpo5beginE)
_ZN40_INTERNAL_e9ba3d44_4_k_cu_a5df0832_862864cuda3std6ranges3__45__cpo5beginE:
	.zero		1
	.type		_ZN40_INTERNAL_e9ba3d44_4_k_cu_a5df0832_862864cuda3std3__442_GLOBAL__N__e9ba3d44_4_k_cu_a5df0832_862866ignoreE,@object
	.size		_ZN40_INTERNAL_e9ba3d44_4_k_cu_a5df0832_862864cuda3std3__442_GLOBAL__N__e9ba3d44_4_k_cu_a5df0832_862866ignoreE,(_ZN40_INTERNAL_e9ba3d44_4_k_cu_a5df0832_862864cuda3std6ranges3__45__cpo4dataE - _ZN40_INTERNAL_e9ba3d44_4_k_cu_a5df0832_862864cuda3std3__442_GLOBAL__N__e9ba3d44_4_k_cu_a5df0832_862866ignoreE)
_ZN40_INTERNAL_e9ba3d44_4_k_cu_a5df0832_862864cuda3std3__442_GLOBAL__N__e9ba3d44_4_k_cu_a5df0832_862866ignoreE:
	.zero		1
	.type		_ZN40_INTERNAL_e9ba3d44_4_k_cu_a5df0832_862864cuda3std6ranges3__45__cpo4dataE,@object
	.size		_ZN40_INTERNAL_e9ba3d44_4_k_cu_a5df0832_862864cuda3std6ranges3__45__cpo4dataE,(_ZN40_INTERNAL_e9ba3d44_4_k_cu_a5df0832_862866thrust24THRUST_300001_SM_1000_NS12placeholders2_7E - _ZN40_INTERNAL_e9ba3d44_4_k_cu_a5df0832_862864cuda3std6ranges3__45__cpo4dataE)
_ZN40_INTERNAL_e9ba3d44_4_k_cu_a5df0832_862864cuda3std6ranges3__45__cpo4dataE:
	.zero		1
	.type		_ZN40_INTERNAL_e9ba3d44_4_k_cu_a5df0832_862866thrust24THRUST_300001_SM_1000_NS12placeholders2_7E,@object
	.size		_ZN40_INTERNAL_e9ba3d44_4_k_cu_a5df0832_862866thrust24THRUST_300001_SM_1000_NS12placeholders2_7E,(_ZN40_INTERNAL_e9ba3d44_4_k_cu_a5df0832_862864cuda3std3__45__cpo6rbeginE - _ZN40_INTERNAL_e9ba3d44_4_k_cu_a5df0832_862866thrust24THRUST_300001_SM_1000_NS12placeholders2_7E)
_ZN40_INTERNAL_e9ba3d44_4_k_cu_a5df0832_862866thrust24THRUST_300001_SM_1000_NS12placeholders2_7E:
	.zero		1
	.type		_ZN40_INTERNAL_e9ba3d44_4_k_cu_a5df0832_862864cuda3std3__45__cpo6rbeginE,@object
	.size		_ZN40_INTERNAL_e9ba3d44_4_k_cu_a5df0832_862864cuda3std3__45__cpo6rbeginE,(_ZN40_INTERNAL_e9ba3d44_4_k_cu_a5df0832_862864cuda3std6ranges3__45__cpo7advanceE - _ZN40_INTERNAL_e9ba3d44_4_k_cu_a5df0832_862864cuda3std3__45__cpo6rbeginE)
_ZN40_INTERNAL_e9ba3d44_4_k_cu_a5df0832_862864cuda3std3__45__cpo6rbeginE:
	.zero		1
	.type		_ZN40_INTERNAL_e9ba3d44_4_k_cu_a5df0832_862864cuda3std6ranges3__45__cpo7advanceE,@object
	.size		_ZN40_INTERNAL_e9ba3d44_4_k_cu_a5df0832_862864cuda3std6ranges3__45__cpo7advanceE,(_ZN40_INTERNAL_e9ba3d44_4_k_cu_a5df0832_862864cuda3std3__47nulloptE - _ZN40_INTERNAL_e9ba3d44_4_k_cu_a5df0832_862864cuda3std6ranges3__45__cpo7advanceE)
_ZN40_INTERNAL_e9ba3d44_4_k_cu_a5df0832_862864cuda3std6ranges3__45__cpo7advanceE:
	.zero		1
	.type		_ZN40_INTERNAL_e9ba3d44_4_k_cu_a5df0832_862864cuda3std3__47nulloptE,@object
	.size		_ZN40_INTERNAL_e9ba3d44_4_k_cu_a5df0832_862864cuda3std3__47nulloptE,(_ZN40_INTERNAL_e9ba3d44_4_k_cu_a5df0832_862864cuda3std6ranges3__45__cpo8distanceE - _ZN40_INTERNAL_e9ba3d44_4_k_cu_a5df0832_862864cuda3std3__47nulloptE)
_ZN40_INTERNAL_e9ba3d44_4_k_cu_a5df0832_862864cuda3std3__47nulloptE:
	.zero		1
	.type		_ZN40_INTERNAL_e9ba3d44_4_k_cu_a5df0832_862864cuda3std6ranges3__45__cpo8distanceE,@object
	.size		_ZN40_INTERNAL_e9ba3d44_4_k_cu_a5df0832_862864cuda3std6ranges3__45__cpo8distanceE,(_ZN40_INTERNAL_e9ba3d44_4_k_cu_a5df0832_862866thrust24THRUST_300001_SM_1000_NS12placeholders2_6E - _ZN40_INTERNAL_e9ba3d44_4_k_cu_a5df0832_862864cuda3std6ranges3__45__cpo8distanceE)
_ZN40_INTERNAL_e9ba3d44_4_k_cu_a5df0832_862864cuda3std6ranges3__45__cpo8distanceE:
	.zero		1
	.type		_ZN40_INTERNAL_e9ba3d44_4_k_cu_a5df0832_862866thrust24THRUST_300001_SM_1000_NS12placeholders2_6E,@object
	.size		_ZN40_INTERNAL_e9ba3d44_4_k_cu_a5df0832_862866thrust24THRUST_300001_SM_1000_NS12placeholders2_6E,(_ZN40_INTERNAL_e9ba3d44_4_k_cu_a5df0832_862864cuda3std3__45__cpo4cendE - _ZN40_INTERNAL_e9ba3d44_4_k_cu_a5df0832_862866thrust24THRUST_300001_SM_1000_NS12placeholders2_6E)
_ZN40_INTERNAL_e9ba3d44_4_k_cu_a5df0832_862866thrust24THRUST_300001_SM_1000_NS12placeholders2_6E:
	.zero		1
	.type		_ZN40_INTERNAL_e9ba3d44_4_k_cu_a5df0832_862864cuda3std3__45__cpo4cendE,@object
	.size		_ZN40_INTERNAL_e9ba3d44_4_k_cu_a5df0832_862864cuda3std3__45__cpo4cendE,(_ZN40_INTERNAL_e9ba3d44_4_k_cu_a5df0832_862864cuda3std6ranges3__45__cpo4cendE - _ZN40_INTERNAL_e9ba3d44_4_k_cu_a5df0832_862864cuda3std3__45__cpo4cendE)
_ZN40_INTERNAL_e9ba3d44_4_k_cu_a5df0832_862864cuda3std3__45__cpo4cendE:
	.zero		1
	.type		_ZN40_INTERNAL_e9ba3d44_4_k_cu_a5df0832_862864cuda3std6ranges3__45__cpo4cendE,@object
	.size		_ZN40_INTERNAL_e9ba3d44_4_k_cu_a5df0832_862864cuda3std6ranges3__45__cpo4cendE,(_ZN40_INTERNAL_e9ba3d44_4_k_cu_a5df0832_862864cuda3std3__420unreachable_sentinelE - _ZN40_INTERNAL_e9ba3d44_4_k_cu_a5df0832_862864cuda3std6ranges3__45__cpo4cendE)
_ZN40_INTERNAL_e9ba3d44_4_k_cu_a5df0832_862864cuda3std6ranges3__45__cpo4cendE:
	.zero		1
	.type		_ZN40_INTERNAL_e9ba3d44_4_k_cu_a5df0832_862864cuda3std3__420unreachable_sentinelE,@object
	.size		_ZN40_INTERNAL_e9ba3d44_4_k_cu_a5df0832_862864cuda3std3__420unreachable_sentinelE,(_ZN40_INTERNAL_e9ba3d44_4_k_cu_a5df0832_862864cuda3std6ranges3__45__cpo5ssizeE - _ZN40_INTERNAL_e9ba3d44_4_k_cu_a5df0832_862864cuda3std3__420unreachable_sentinelE)
_ZN40_INTERNAL_e9ba3d44_4_k_cu_a5df0832_862864cuda3std3__420unreachable_sentinelE:
	.zero		1
	.type		_ZN40_INTERNAL_e9ba3d44_4_k_cu_a5df0832_862864cuda3std6ranges3__45__cpo5ssizeE,@object
	.size		_ZN40_INTERNAL_e9ba3d44_4_k_cu_a5df0832_862864cuda3std6ranges3__45__cpo5ssizeE,(_ZN40_INTERNAL_e9ba3d44_4_k_cu_a5df0832_862866thrust24THRUST_300001_SM_1000_NS12placeholders3_10E - _ZN40_INTERNAL_e9ba3d44_4_k_cu_a5df0832_862864cuda3std6ranges3__45__cpo5ssizeE)
_ZN40_INTERNAL_e9ba3d44_4_k_cu_a5df0832_862864cuda3std6ranges3__45__cpo5ssizeE:
	.zero		1
	.type		_ZN40_INTERNAL_e9ba3d44_4_k_cu_a5df0832_862866thrust24THRUST_300001_SM_1000_NS12placeholders3_10E,@object
	.size		_ZN40_INTERNAL_e9ba3d44_4_k_cu_a5df0832_862866thrust24THRUST_300001_SM_1000_NS12placeholders3_10E,(_ZN40_INTERNAL_e9ba3d44_4_k_cu_a5df0832_862864cuda3std3__45__cpo5crendE - _ZN40_INTERNAL_e9ba3d44_4_k_cu_a5df0832_862866thrust24THRUST_300001_SM_1000_NS12placeholders3_10E)
_ZN40_INTERNAL_e9ba3d44_4_k_cu_a5df0832_862866thrust24THRUST_300001_SM_1000_NS12placeholders3_10E:
	.zero		1
	.type		_ZN40_INTERNAL_e9ba3d44_4_k_cu_a5df0832_862864cuda3std3__45__cpo5crendE,@object
	.size		_ZN40_INTERNAL_e9ba3d44_4_k_cu_a5df0832_862864cuda3std3__45__cpo5crendE,(_ZN40_INTERNAL_e9ba3d44_4_k_cu_a5df0832_862864cuda3std6ranges3__45__cpo4prevE - _ZN40_INTERNAL_e9ba3d44_4_k_cu_a5df0832_862864cuda3std3__45__cpo5crendE)
_ZN40_INTERNAL_e9ba3d44_4_k_cu_a5df0832_862864cuda3std3__45__cpo5crendE:
	.zero		1
	.type		_ZN40_INTERNAL_e9ba3d44_4_k_cu_a5df0832_862864cuda3std6ranges3__45__cpo4prevE,@object
	.size		_ZN40_INTERNAL_e9ba3d44_4_k_cu_a5df0832_862864cuda3std6ranges3__45__cpo4prevE,(_ZN40_INTERNAL_e9ba3d44_4_k_cu_a5df0832_862864cuda3std6ranges3__45__cpo9iter_moveE - _ZN40_INTERNAL_e9ba3d44_4_k_cu_a5df0832_862864cuda3std6ranges3__45__cpo4prevE)
_ZN40_INTERNAL_e9ba3d44_4_k_cu_a5df0832_862864cuda3std6ranges3__45__cpo4prevE:
	.zero		1
	.type		_ZN40_INTERNAL_e9ba3d44_4_k_cu_a5df0832_862864cuda3std6ranges3__45__cpo9iter_moveE,@object
	.size		_ZN40_INTERNAL_e9ba3d44_4_k_cu_a5df0832_862864cuda3std6ranges3__45__cpo9iter_moveE,(_ZN40_INTERNAL_e9ba3d44_4_k_cu_a5df0832_862866thrust24THRUST_300001_SM_1000_NS12placeholders2_2E - _ZN40_INTERNAL_e9ba3d44_4_k_cu_a5df0832_862864cuda3std6ranges3__45__cpo9iter_moveE)
_ZN40_INTERNAL_e9ba3d44_4_k_cu_a5df0832_862864cuda3std6ranges3__45__cpo9iter_moveE:
	.zero		1
	.type		_ZN40_INTERNAL_e9ba3d44_4_k_cu_a5df0832_862866thrust24THRUST_300001_SM_1000_NS12placeholders2_2E,@object
	.size		_ZN40_INTERNAL_e9ba3d44_4_k_cu_a5df0832_862866thrust24THRUST_300001_SM_1000_NS12placeholders2_2E,(_ZN40_INTERNAL_e9ba3d44_4_k_cu_a5df0832_862866thrust24THRUST_300001_SM_1000_NS12placeholders2_4E - _ZN40_INTERNAL_e9ba3d44_4_k_cu_a5df0832_862866thrust24THRUST_300001_SM_1000_NS12placeholders2_2E)
_ZN40_INTERNAL_e9ba3d44_4_k_cu_a5df0832_862866thrust24THRUST_300001_SM_1000_NS12placeholders2_2E:
	.zero		1
	.type		_ZN40_INTERNAL_e9ba3d44_4_k_cu_a5df0832_862866thrust24THRUST_300001_SM_1000_NS12placeholders2_4E,@object
	.size		_ZN40_INTERNAL_e9ba3d44_4_k_cu_a5df0832_862866thrust24THRUST_300001_SM_1000_NS12placeholders2_4E,(_ZN40_INTERNAL_e9ba3d44_4_k_cu_a5df0832_862864cuda3std3__45__cpo3endE - _ZN40_INTERNAL_e9ba3d44_4_k_cu_a5df0832_862866thrust24THRUST_300001_SM_1000_NS12placeholders2_4E)
_ZN40_INTERNAL_e9ba3d44_4_k_cu_a5df0832_862866thrust24THRUST_300001_SM_1000_NS12placeholders2_4E:
	.zero		1
	.type		_ZN40_INTERNAL_e9ba3d44_4_k_cu_a5df0832_862864cuda3std3__45__cpo3endE,@object
	.size		_ZN40_INTERNAL_e9ba3d44_4_k_cu_a5df0832_862864cuda3std3__45__cpo3endE,(_ZN40_INTERNAL_e9ba3d44_4_k_cu_a5df0832_862864cuda3std6ranges3__45__cpo3endE - _ZN40_INTERNAL_e9ba3d44_4_k_cu_a5df0832_862864cuda3std3__45__cpo3endE)
_ZN40_INTERNAL_e9ba3d44_4_k_cu_a5df0832_862864cuda3std3__45__cpo3endE:
	.zero		1
	.type		_ZN40_INTERNAL_e9ba3d44_4_k_cu_a5df0832_862864cuda3std6ranges3__45__cpo3endE,@object
	.size		_ZN40_INTERNAL_e9ba3d44_4_k_cu_a5df0832_862864cuda3std6ranges3__45__cpo3endE,(_ZN40_INTERNAL_e9ba3d44_4_k_cu_a5df0832_862864cuda3std3__419piecewise_constructE - _ZN40_INTERNAL_e9ba3d44_4_k_cu_a5df0832_862864cuda3std6ranges3__45__cpo3endE)
_ZN40_INTERNAL_e9ba3d44_4_k_cu_a5df0832_862864cuda3std6ranges3__45__cpo3endE:
	.zero		1
	.type		_ZN40_INTERNAL_e9ba3d44_4_k_cu_a5df0832_862864cuda3std3__419piecewise_constructE,@object
	.size		_ZN40_INTERNAL_e9ba3d44_4_k_cu_a5df0832_862864cuda3std3__419piecewise_constructE,(_ZN40_INTERNAL_e9ba3d44_4_k_cu_a5df0832_862864cuda3std6ranges3__45__cpo5cdataE - _ZN40_INTERNAL_e9ba3d44_4_k_cu_a5df0832_862864cuda3std3__419piecewise_constructE)
_ZN40_INTERNAL_e9ba3d44_4_k_cu_a5df0832_862864cuda3std3__419piecewise_constructE:
	.zero		1
	.type		_ZN40_INTERNAL_e9ba3d44_4_k_cu_a5df0832_862864cuda3std6ranges3__45__cpo5cdataE,@object
	.size		_ZN40_INTERNAL_e9ba3d44_4_k_cu_a5df0832_862864cuda3std6ranges3__45__cpo5cdataE,(_ZN40_INTERNAL_e9ba3d44_4_k_cu_a5df0832_862866thrust24THRUST_300001_SM_1000_NS12placeholders2_8E - _ZN40_INTERNAL_e9ba3d44_4_k_cu_a5df0832_862864cuda3std6ranges3__45__cpo5cdataE)
_ZN40_INTERNAL_e9ba3d44_4_k_cu_a5df0832_862864cuda3std6ranges3__45__cpo5cdataE:
	.zero		1
	.type		_ZN40_INTERNAL_e9ba3d44_4_k_cu_a5df0832_862866thrust24THRUST_300001_SM_1000_NS12placeholders2_8E,@object
	.size		_ZN40_INTERNAL_e9ba3d44_4_k_cu_a5df0832_862866thrust24THRUST_300001_SM_1000_NS12placeholders2_8E,(_ZN40_INTERNAL_e9ba3d44_4_k_cu_a5df0832_862864cuda3std3__45__cpo4rendE - _ZN40_INTERNAL_e9ba3d44_4_k_cu_a5df0832_862866thrust24THRUST_300001_SM_1000_NS12placeholders2_8E)
_ZN40_INTERNAL_e9ba3d44_4_k_cu_a5df0832_862866thrust24THRUST_300001_SM_1000_NS12placeholders2_8E:
	.zero		1
	.type		_ZN40_INTERNAL_e9ba3d44_4_k_cu_a5df0832_862864cuda3std3__45__cpo4rendE,@object
	.size		_ZN40_INTERNAL_e9ba3d44_4_k_cu_a5df0832_862864cuda3std3__45__cpo4rendE,(_ZN40_INTERNAL_e9ba3d44_4_k_cu_a5df0832_862864cuda3std6ranges3__45__cpo9iter_swapE - _ZN40_INTERNAL_e9ba3d44_4_k_cu_a5df0832_862864cuda3std3__45__cpo4rendE)
_ZN40_INTERNAL_e9ba3d44_4_k_cu_a5df0832_862864cuda3std3__45__cpo4rendE:
	.zero		1
	.type		_ZN40_INTERNAL_e9ba3d44_4_k_cu_a5df0832_862864cuda3std6ranges3__45__cpo9iter_swapE,@object
	.size		_ZN40_INTERNAL_e9ba3d44_4_k_cu_a5df0832_862864cuda3std6ranges3__45__cpo9iter_swapE,(_ZN40_INTERNAL_e9ba3d44_4_k_cu_a5df0832_862864cuda3std3__48unexpectE - _ZN40_INTERNAL_e9ba3d44_4_k_cu_a5df0832_862864cuda3std6ranges3__45__cpo9iter_swapE)
_ZN40_INTERNAL_e9ba3d44_4_k_cu_a5df0832_862864cuda3std6ranges3__45__cpo9iter_swapE:
	.zero		1
	.type		_ZN40_INTERNAL_e9ba3d44_4_k_cu_a5df0832_862864cuda3std3__48unexpectE,@object
	.size		_ZN40_INTERNAL_e9ba3d44_4_k_cu_a5df0832_862864cuda3std3__48unexpectE,(_ZN40_INTERNAL_e9ba3d44_4_k_cu_a5df0832_862866thrust24THRUST_300001_SM_1000_NS6system6detail10sequential3seqE - _ZN40_INTERNAL_e9ba3d44_4_k_cu_a5df0832_862864cuda3std3__48unexpectE)
_ZN40_INTERNAL_e9ba3d44_4_k_cu_a5df0832_862864cuda3std3__48unexpectE:
	.zero		1
	.type		_ZN40_INTERNAL_e9ba3d44_4_k_cu_a5df0832_862866thrust24THRUST_300001_SM_1000_NS6system6detail10sequential3seqE,@object
	.size		_ZN40_INTERNAL_e9ba3d44_4_k_cu_a5df0832_862866thrust24THRUST_300001_SM_1000_NS6system6detail10sequential3seqE,(.L_29 - _ZN40_INTERNAL_e9ba3d44_4_k_cu_a5df0832_862866thrust24THRUST_300001_SM_1000_NS6system6detail10sequential3seqE)
_ZN40_INTERNAL_e9ba3d44_4_k_cu_a5df0832_862866thrust24THRUST_300001_SM_1000_NS6system6detail10sequential3seqE:
	.zero		1
.L_29:


//--------------------- .nv.constant0._ZN3cub18CUB_300001_SM_10006detail11EmptyKernelIvEEvv --------------------------
	.section	.nv.constant0._ZN3cub18CUB_300001_SM_10006detail11EmptyKernelIvEEvv,"a",@progbits
	.sectionflags	@""
	.align	4
.nv.constant0._ZN3cub18CUB_300001_SM_10006detail11EmptyKernelIvEEvv:
	.zero		896


//--------------------- SYMBOLS --------------------------

	.type		.nv.reservedSmem.offset0,@object
	.size		.nv.reservedSmem.offset0,0x4
